//
// Generated by NVIDIA NVVM Compiler
//
// Compiler Build ID: CL-36424714
// Cuda compilation tools, release 13.0, V13.0.88
// Based on NVVM 20.0.0
//

.version 9.0
.target sm_100
.address_size 64

	// .globl	_Z9vadd_fp32PKfS0_Pfi

.visible .entry _Z9vadd_fp32PKfS0_Pfi(
	.param .u64 .ptr .align 1 _Z9vadd_fp32PKfS0_Pfi_param_0,
	.param .u64 .ptr .align 1 _Z9vadd_fp32PKfS0_Pfi_param_1,
	.param .u64 .ptr .align 1 _Z9vadd_fp32PKfS0_Pfi_param_2,
	.param .u32 _Z9vadd_fp32PKfS0_Pfi_param_3
)
{
	.reg .pred 	%p<2>;
	.reg .b32 	%r<6>;
	.reg .b32 	%f<4>;
	.reg .b64 	%rd<11>;

	ld.param.u64 	%rd1, [_Z9vadd_fp32PKfS0_Pfi_param_0];
	ld.param.u64 	%rd2, [_Z9vadd_fp32PKfS0_Pfi_param_1];
	ld.param.u64 	%rd3, [_Z9vadd_fp32PKfS0_Pfi_param_2];
	ld.param.u32 	%r2, [_Z9vadd_fp32PKfS0_Pfi_param_3];
	mov.u32 	%r3, %ctaid.x;
	mov.u32 	%r4, %ntid.x;
	mov.u32 	%r5, %tid.x;
	mad.lo.s32 	%r1, %r3, %r4, %r5;
	setp.ge.s32 	%p1, %r1, %r2;
	@%p1 bra 	$L__BB0_2;
	cvta.to.global.u64 	%rd4, %rd1;
	cvta.to.global.u64 	%rd5, %rd2;
	cvta.to.global.u64 	%rd6, %rd3;
	mul.wide.s32 	%rd7, %r1, 4;
	add.s64 	%rd8, %rd4, %rd7;
	ld.global.f32 	%f1, [%rd8];
	add.s64 	%rd9, %rd5, %rd7;
	ld.global.f32 	%f2, [%rd9];
	add.f32 	%f3, %f1, %f2;
	add.s64 	%rd10, %rd6, %rd7;
	st.global.f32 	[%rd10], %f3;
$L__BB0_2:
	ret;

}
	// .globl	_Z9vadd_fp16PK6__halfS1_PS_i
.visible .entry _Z9vadd_fp16PK6__halfS1_PS_i(
	.param .u64 .ptr .align 1 _Z9vadd_fp16PK6__halfS1_PS_i_param_0,
	.param .u64 .ptr .align 1 _Z9vadd_fp16PK6__halfS1_PS_i_param_1,
	.param .u64 .ptr .align 1 _Z9vadd_fp16PK6__halfS1_PS_i_param_2,
	.param .u32 _Z9vadd_fp16PK6__halfS1_PS_i_param_3
)
{
	.reg .pred 	%p<2>;
	.reg .b16 	%rs<4>;
	.reg .b32 	%r<6>;
	.reg .b64 	%rd<11>;

	ld.param.u64 	%rd1, [_Z9vadd_fp16PK6__halfS1_PS_i_param_0];
	ld.param.u64 	%rd2, [_Z9vadd_fp16PK6__halfS1_PS_i_param_1];
	ld.param.u64 	%rd3, [_Z9vadd_fp16PK6__halfS1_PS_i_param_2];
	ld.param.u32 	%r2, [_Z9vadd_fp16PK6__halfS1_PS_i_param_3];
	mov.u32 	%r3, %ctaid.x;
	mov.u32 	%r4, %ntid.x;
	mov.u32 	%r5, %tid.x;
	mad.lo.s32 	%r1, %r3, %r4, %r5;
	setp.ge.s32 	%p1, %r1, %r2;
	@%p1 bra 	$L__BB1_2;
	cvta.to.global.u64 	%rd4, %rd1;
	cvta.to.global.u64 	%rd5, %rd2;
	cvta.to.global.u64 	%rd6, %rd3;
	mul.wide.s32 	%rd7, %r1, 2;
	add.s64 	%rd8, %rd4, %rd7;
	ld.global.u16 	%rs2, [%rd8];
	add.s64 	%rd9, %rd5, %rd7;
	ld.global.u16 	%rs3, [%rd9];
	// begin inline asm
	{add.f16 %rs1,%rs2,%rs3;
}
	// end inline asm
	add.s64 	%rd10, %rd6, %rd7;
	st.global.u16 	[%rd10], %rs1;
$L__BB1_2:
	ret;

}
	// .globl	_Z9copy_fp32PKfPfi
.visible .entry _Z9copy_fp32PKfPfi(
	.param .u64 .ptr .align 1 _Z9copy_fp32PKfPfi_param_0,
	.param .u64 .ptr .align 1 _Z9copy_fp32PKfPfi_param_1,
	.param .u32 _Z9copy_fp32PKfPfi_param_2
)
{
	.reg .pred 	%p<2>;
	.reg .b32 	%r<6>;
	.reg .b32 	%f<2>;
	.reg .b64 	%rd<8>;

	ld.param.u64 	%rd1, [_Z9copy_fp32PKfPfi_param_0];
	ld.param.u64 	%rd2, [_Z9copy_fp32PKfPfi_param_1];
	ld.param.u32 	%r2, [_Z9copy_fp32PKfPfi_param_2];
	mov.u32 	%r3, %ctaid.x;
	mov.u32 	%r4, %ntid.x;
	mov.u32 	%r5, %tid.x;
	mad.lo.s32 	%r1, %r3, %r4, %r5;
	setp.ge.s32 	%p1, %r1, %r2;
	@%p1 bra 	$L__BB2_2;
	cvta.to.global.u64 	%rd3, %rd1;
	cvta.to.global.u64 	%rd4, %rd2;
	mul.wide.s32 	%rd5, %r1, 4;
	add.s64 	%rd6, %rd3, %rd5;
	ld.global.f32 	%f1, [%rd6];
	add.s64 	%rd7, %rd4, %rd5;
	st.global.f32 	[%rd7], %f1;
$L__BB2_2:
	ret;

}
	// .globl	_Z12fma_rpt_fp32PKfPfiiff
.visible .entry _Z12fma_rpt_fp32PKfPfiiff(
	.param .u64 .ptr .align 1 _Z12fma_rpt_fp32PKfPfiiff_param_0,
	.param .u64 .ptr .align 1 _Z12fma_rpt_fp32PKfPfiiff_param_1,
	.param .u32 _Z12fma_rpt_fp32PKfPfiiff_param_2,
	.param .u32 _Z12fma_rpt_fp32PKfPfiiff_param_3,
	.param .f32 _Z12fma_rpt_fp32PKfPfiiff_param_4,
	.param .f32 _Z12fma_rpt_fp32PKfPfiiff_param_5
)
{
	.reg .pred 	%p<7>;
	.reg .b32 	%r<17>;
	.reg .b32 	%f<20>;
	.reg .b64 	%rd<9>;

	ld.param.u64 	%rd1, [_Z12fma_rpt_fp32PKfPfiiff_param_0];
	ld.param.u64 	%rd2, [_Z12fma_rpt_fp32PKfPfiiff_param_1];
	ld.param.u32 	%r10, [_Z12fma_rpt_fp32PKfPfiiff_param_2];
	ld.param.u32 	%r9, [_Z12fma_rpt_fp32PKfPfiiff_param_3];
	ld.param.f32 	%f9, [_Z12fma_rpt_fp32PKfPfiiff_param_4];
	ld.param.f32 	%f10, [_Z12fma_rpt_fp32PKfPfiiff_param_5];
	mov.u32 	%r11, %ctaid.x;
	mov.u32 	%r12, %ntid.x;
	mov.u32 	%r13, %tid.x;
	mad.lo.s32 	%r1, %r11, %r12, %r13;
	setp.ge.s32 	%p1, %r1, %r10;
	@%p1 bra 	$L__BB3_9;
	cvta.to.global.u64 	%rd3, %rd1;
	mul.wide.s32 	%rd4, %r1, 4;
	add.s64 	%rd5, %rd3, %rd4;
	ld.global.f32 	%f19, [%rd5];
	setp.lt.s32 	%p2, %r9, 1;
	@%p2 bra 	$L__BB3_8;
	and.b32  	%r2, %r9, 3;
	setp.lt.u32 	%p3, %r9, 4;
	@%p3 bra 	$L__BB3_5;
	and.b32  	%r14, %r9, 2147483644;
	neg.s32 	%r15, %r14;
$L__BB3_4:
	fma.rn.f32 	%f12, %f19, %f9, %f10;
	fma.rn.f32 	%f13, %f12, %f9, %f10;
	fma.rn.f32 	%f14, %f13, %f9, %f10;
	fma.rn.f32 	%f19, %f14, %f9, %f10;
	add.s32 	%r15, %r15, 4;
	setp.ne.s32 	%p4, %r15, 0;
	@%p4 bra 	$L__BB3_4;
$L__BB3_5:
	setp.eq.s32 	%p5, %r2, 0;
	@%p5 bra 	$L__BB3_8;
	neg.s32 	%r16, %r2;
$L__BB3_7:
	.pragma "nounroll";
	fma.rn.f32 	%f19, %f19, %f9, %f10;
	add.s32 	%r16, %r16, 1;
	setp.ne.s32 	%p6, %r16, 0;
	@%p6 bra 	$L__BB3_7;
$L__BB3_8:
	cvta.to.global.u64 	%rd6, %rd2;
	add.s64 	%rd8, %rd6, %rd4;
	st.global.f32 	[%rd8], %f19;
$L__BB3_9:
	ret;

}


// ===== COMPILED SASS (sm_100) =====

	.target	sm_100

	.elftype	@"ET_EXEC"


//--------------------- .note.nv.tkinfo           --------------------------
	.section	.note.nv.tkinfo,"",@"SHT_NOTE"
	.sectionflags	@"SHF_NOTE_NV_TKINFO"
	.tkinfo
        /*0018*/ 	.word	0x00000002
        /*0030*/ 	.string	""
        /*0030*/ 	.string	"ptxas"
        /*0030*/ 	.string	"Cuda compilation tools, release 13.0, V13.0.88"
        /*0030*/ 	.string	"Build cuda_13.0.r13.0/compiler.36424714_0"
        /*0030*/ 	.string	"-arch sm_100 -m 64 "



//--------------------- .note.nv.cuinfo           --------------------------
	.section	.note.nv.cuinfo,"",@"SHT_NOTE"
	.sectionflags	@"SHF_NOTE_NV_CUINFO"
        /*0018*/ 	.short	0x0002
        /*001a*/ 	.short	0x0064
        /*001c*/ 	.short	0x0082
	.zero		2


//--------------------- .nv.info                  --------------------------
	.section	.nv.info,"",@"SHT_CUDA_INFO"
	.align	4


	//----- nvinfo : EIATTR_REGCOUNT
	.align		4
        /*0000*/ 	.byte	0x04, 0x2f
        /*0002*/ 	.short	(.L_1 - .L_0)
	.align		4
.L_0:
        /*0004*/ 	.word	index@(_Z9vadd_fp32PKfS0_Pfi)
        /*0008*/ 	.word	0x0000000c


	//----- nvinfo : EIATTR_FRAME_SIZE
	.align		4
.L_1:
        /*000c*/ 	.byte	0x04, 0x11
        /*000e*/ 	.short	(.L_3 - .L_2)
	.align		4
.L_2:
        /*0010*/ 	.word	index@(_Z9vadd_fp32PKfS0_Pfi)
        /*0014*/ 	.word	0x00000000


	//----- nvinfo : EIATTR_REGCOUNT
	.align		4
.L_3:
        /*0018*/ 	.byte	0x04, 0x2f
        /*001a*/ 	.short	(.L_5 - .L_4)
	.align		4
.L_4:
        /*001c*/ 	.word	index@(_Z9vadd_fp16PK6__halfS1_PS_i)
        /*0020*/ 	.word	0x0000000c


	//----- nvinfo : EIATTR_FRAME_SIZE
	.align		4
.L_5:
        /*0024*/ 	.byte	0x04, 0x11
        /*0026*/ 	.short	(.L_7 - .L_6)
	.align		4
.L_6:
        /*0028*/ 	.word	index@(_Z9vadd_fp16PK6__halfS1_PS_i)
        /*002c*/ 	.word	0x00000000


	//----- nvinfo : EIATTR_REGCOUNT
	.align		4
.L_7:
        /*0030*/ 	.byte	0x04, 0x2f
        /*0032*/ 	.short	(.L_9 - .L_8)
	.align		4
.L_8:
        /*0034*/ 	.word	index@(_Z9copy_fp32PKfPfi)
        /*0038*/ 	.word	0x0000000a


	//----- nvinfo : EIATTR_FRAME_SIZE
	.align		4
.L_9:
        /*003c*/ 	.byte	0x04, 0x11
        /*003e*/ 	.short	(.L_11 - .L_10)
	.align		4
.L_10:
        /*0040*/ 	.word	index@(_Z9copy_fp32PKfPfi)
        /*0044*/ 	.word	0x00000000


	//----- nvinfo : EIATTR_REGCOUNT
	.align		4
.L_11:
        /*0048*/ 	.byte	0x04, 0x2f
        /*004a*/ 	.short	(.L_13 - .L_12)
	.align		4
.L_12:
        /*004c*/ 	.word	index@(_Z12fma_rpt_fp32PKfPfiiff)
        /*0050*/ 	.word	0x00000007


	//----- nvinfo : EIATTR_FRAME_SIZE
	.align		4
.L_13:
        /*0054*/ 	.byte	0x04, 0x11
        /*0056*/ 	.short	(.L_15 - .L_14)
	.align		4
.L_14:
        /*0058*/ 	.word	index@(_Z12fma_rpt_fp32PKfPfiiff)
        /*005c*/ 	.word	0x00000000


	//----- nvinfo : EIATTR_MIN_STACK_SIZE
	.align		4
.L_15:
        /*0060*/ 	.byte	0x04, 0x12
        /*0062*/ 	.short	(.L_17 - .L_16)
	.align		4
.L_16:
        /*0064*/ 	.word	index@(_Z12fma_rpt_fp32PKfPfiiff)
        /*0068*/ 	.word	0x00000000


	//----- nvinfo : EIATTR_MIN_STACK_SIZE
	.align		4
.L_17:
        /*006c*/ 	.byte	0x04, 0x12
        /*006e*/ 	.short	(.L_19 - .L_18)
	.align		4
.L_18:
        /*0070*/ 	.word	index@(_Z9copy_fp32PKfPfi)
        /*0074*/ 	.word	0x00000000


	//----- nvinfo : EIATTR_MIN_STACK_SIZE
	.align		4
.L_19:
        /*0078*/ 	.byte	0x04, 0x12
        /*007a*/ 	.short	(.L_21 - .L_20)
	.align		4
.L_20:
        /*007c*/ 	.word	index@(_Z9vadd_fp16PK6__halfS1_PS_i)
        /*0080*/ 	.word	0x00000000


	//----- nvinfo : EIATTR_MIN_STACK_SIZE
	.align		4
.L_21:
        /*0084*/ 	.byte	0x04, 0x12
        /*0086*/ 	.short	(.L_23 - .L_22)
	.align		4
.L_22:
        /*0088*/ 	.word	index@(_Z9vadd_fp32PKfS0_Pfi)
        /*008c*/ 	.word	0x00000000
.L_23:


//--------------------- .nv.compat                --------------------------
	.section	.nv.compat,"",@"SHT_CUDA_COMPAT_INFO"
	.align	4
        /*0000*/ 	.byte	0x02, 0x09, 0x00, 0x00, 0x02, 0x02, 0x01, 0x00, 0x02, 0x05, 0x05, 0x00, 0x03, 0x07, 0x01, 0x01
        /*0010*/ 	.byte	0x02, 0x03, 0x00, 0x00, 0x02, 0x06, 0x01, 0x00, 0x04, 0x0b, 0x08, 0x00, 0x09, 0x00, 0x00, 0x00
        /*0020*/ 	.byte	0x00, 0x00, 0x00, 0x00


//--------------------- .nv.info._Z12fma_rpt_fp32PKfPfiiff --------------------------
	.section	.nv.info._Z12fma_rpt_fp32PKfPfiiff,"",@"SHT_CUDA_INFO"
	.sectionflags	@""
	.align	4


	//----- nvinfo : EIATTR_CUDA_API_VERSION
	.align		4
        /*0000*/ 	.byte	0x04, 0x37
        /*0002*/ 	.short	(.L_25 - .L_24)
.L_24:
        /*0004*/ 	.word	0x00000082


	//----- nvinfo : EIATTR_KPARAM_INFO
	.align		4
.L_25:
        /*0008*/ 	.byte	0x04, 0x17
        /*000a*/ 	.short	(.L_27 - .L_26)
.L_26:
        /*000c*/ 	.word	0x00000000
        /*0010*/ 	.short	0x0005
        /*0012*/ 	.short	0x001c
        /*0014*/ 	.byte	0x00, 0xf0, 0x11, 0x00


	//----- nvinfo : EIATTR_KPARAM_INFO
	.align		4
.L_27:
        /*0018*/ 	.byte	0x04, 0x17
        /*001a*/ 	.short	(.L_29 - .L_28)
.L_28:
        /*001c*/ 	.word	0x00000000
        /*0020*/ 	.short	0x0004
        /*0022*/ 	.short	0x0018
        /*0024*/ 	.byte	0x00, 0xf0, 0x11, 0x00


	//----- nvinfo : EIATTR_KPARAM_INFO
	.align		4
.L_29:
        /*0028*/ 	.byte	0x04, 0x17
        /*002a*/ 	.short	(.L_31 - .L_30)
.L_30:
        /*002c*/ 	.word	0x00000000
        /*0030*/ 	.short	0x0003
        /*0032*/ 	.short	0x0014
        /*0034*/ 	.byte	0x00, 0xf0, 0x11, 0x00


	//----- nvinfo : EIATTR_KPARAM_INFO
	.align		4
.L_31:
        /*0038*/ 	.byte	0x04, 0x17
        /*003a*/ 	.short	(.L_33 - .L_32)
.L_32:
        /*003c*/ 	.word	0x00000000
        /*0040*/ 	.short	0x0002
        /*0042*/ 	.short	0x0010
        /*0044*/ 	.byte	0x00, 0xf0, 0x11, 0x00


	//----- nvinfo : EIATTR_KPARAM_INFO
	.align		4
.L_33:
        /*0048*/ 	.byte	0x04, 0x17
        /*004a*/ 	.short	(.L_35 - .L_34)
.L_34:
        /*004c*/ 	.word	0x00000000
        /*0050*/ 	.short	0x0001
        /*0052*/ 	.short	0x0008
        /*0054*/ 	.byte	0x00, 0xf5, 0x21, 0x00


	//----- nvinfo : EIATTR_KPARAM_INFO
	.align		4
.L_35:
        /*0058*/ 	.byte	0x04, 0x17
        /*005a*/ 	.short	(.L_37 - .L_36)
.L_36:
        /*005c*/ 	.word	0x00000000
        /*0060*/ 	.short	0x0000
        /*0062*/ 	.short	0x0000
        /*0064*/ 	.byte	0x00, 0xf5, 0x21, 0x00


	//----- nvinfo : EIATTR_SPARSE_MMA_MASK
	.align		4
.L_37:
        /*0068*/ 	.byte	0x03, 0x50
        /*006a*/ 	.short	0x0000


	//----- nvinfo : EIATTR_MAXREG_COUNT
	.align		4
        /*006c*/ 	.byte	0x03, 0x1b
        /*006e*/ 	.short	0x00ff


	//----- nvinfo : EIATTR_MERCURY_ISA_VERSION
	.align		4
        /*0070*/ 	.byte	0x03, 0x5f
        /*0072*/ 	.short	0x0101


	//----- nvinfo : EIATTR_VRC_CTA_INIT_COUNT
	.align		4
        /*0074*/ 	.byte	0x02, 0x4a
	.zero		1
	.zero		1


	//----- nvinfo : EIATTR_EXIT_INSTR_OFFSETS
	.align		4
        /*0078*/ 	.byte	0x04, 0x1c
        /*007a*/ 	.short	(.L_39 - .L_38)


	//   ....[0]....
.L_38:
        /*007c*/ 	.word	0x00000070


	//   ....[1]....
        /*0080*/ 	.word	0x00000520


	//----- nvinfo : EIATTR_CBANK_PARAM_SIZE
	.align		4
.L_39:
        /*0084*/ 	.byte	0x03, 0x19
        /*0086*/ 	.short	0x0020


	//----- nvinfo : EIATTR_PARAM_CBANK
	.align		4
        /*0088*/ 	.byte	0x04, 0x0a
        /*008a*/ 	.short	(.L_41 - .L_40)
	.align		4
.L_40:
        /*008c*/ 	.word	index@(.nv.constant0._Z12fma_rpt_fp32PKfPfiiff)
        /*0090*/ 	.short	0x0380
        /*0092*/ 	.short	0x0020


	//----- nvinfo : EIATTR_SW_WAR
	.align		4
.L_41:
        /*0094*/ 	.byte	0x04, 0x36
        /*0096*/ 	.short	(.L_43 - .L_42)
.L_42:
        /*0098*/ 	.word	0x00000008
.L_43:


//--------------------- .nv.info._Z9copy_fp32PKfPfi --------------------------
	.section	.nv.info._Z9copy_fp32PKfPfi,"",@"SHT_CUDA_INFO"
	.sectionflags	@""
	.align	4


	//----- nvinfo : EIATTR_CUDA_API_VERSION
	.align		4
        /*0000*/ 	.byte	0x04, 0x37
        /*0002*/ 	.short	(.L_45 - .L_44)
.L_44:
        /*0004*/ 	.word	0x00000082


	//----- nvinfo : EIATTR_KPARAM_INFO
	.align		4
.L_45:
        /*0008*/ 	.byte	0x04, 0x17
        /*000a*/ 	.short	(.L_47 - .L_46)
.L_46:
        /*000c*/ 	.word	0x00000000
        /*0010*/ 	.short	0x0002
        /*0012*/ 	.short	0x0010
        /*0014*/ 	.byte	0x00, 0xf0, 0x11, 0x00


	//----- nvinfo : EIATTR_KPARAM_INFO
	.align		4
.L_47:
        /*0018*/ 	.byte	0x04, 0x17
        /*001a*/ 	.short	(.L_49 - .L_48)
.L_48:
        /*001c*/ 	.word	0x00000000
        /*0020*/ 	.short	0x0001
        /*0022*/ 	.short	0x0008
        /*0024*/ 	.byte	0x00, 0xf5, 0x21, 0x00


	//----- nvinfo : EIATTR_KPARAM_INFO
	.align		4
.L_49:
        /*0028*/ 	.byte	0x04, 0x17
        /*002a*/ 	.short	(.L_51 - .L_50)
.L_50:
        /*002c*/ 	.word	0x00000000
        /*0030*/ 	.short	0x0000
        /*0032*/ 	.short	0x0000
        /*0034*/ 	.byte	0x00, 0xf5, 0x21, 0x00


	//----- nvinfo : EIATTR_SPARSE_MMA_MASK
	.align		4
.L_51:
        /*0038*/ 	.byte	0x03, 0x50
        /*003a*/ 	.short	0x0000


	//----- nvinfo : EIATTR_MAXREG_COUNT
	.align		4
        /*003c*/ 	.byte	0x03, 0x1b
        /*003e*/ 	.short	0x00ff


	//----- nvinfo : EIATTR_MERCURY_ISA_VERSION
	.align		4
        /*0040*/ 	.byte	0x03, 0x5f
        /*0042*/ 	.short	0x0101


	//----- nvinfo : EIATTR_VRC_CTA_INIT_COUNT
	.align		4
        /*0044*/ 	.byte	0x02, 0x4a
	.zero		1
	.zero		1


	//----- nvinfo : EIATTR_EXIT_INSTR_OFFSETS
	.align		4
        /*0048*/ 	.byte	0x04, 0x1c
        /*004a*/ 	.short	(.L_53 - .L_52)


	//   ....[0]....
.L_52:
        /*004c*/ 	.word	0x00000070


	//   ....[1]....
        /*0050*/ 	.word	0x000000f0


	//----- nvinfo : EIATTR_CBANK_PARAM_SIZE
	.align		4
.L_53:
        /*0054*/ 	.byte	0x03, 0x19
        /*0056*/ 	.short	0x0014


	//----- nvinfo : EIATTR_PARAM_CBANK
	.align		4
        /*0058*/ 	.byte	0x04, 0x0a
        /*005a*/ 	.short	(.L_55 - .L_54)
	.align		4
.L_54:
        /*005c*/ 	.word	index@(.nv.constant0._Z9copy_fp32PKfPfi)
        /*0060*/ 	.short	0x0380
        /*0062*/ 	.short	0x0014


	//----- nvinfo : EIATTR_SW_WAR
	.align		4
.L_55:
        /*0064*/ 	.byte	0x04, 0x36
        /*0066*/ 	.short	(.L_57 - .L_56)
.L_56:
        /*0068*/ 	.word	0x00000008
.L_57:


//--------------------- .nv.info._Z9vadd_fp16PK6__halfS1_PS_i --------------------------
	.section	.nv.info._Z9vadd_fp16PK6__halfS1_PS_i,"",@"SHT_CUDA_INFO"
	.sectionflags	@""
	.align	4


	//----- nvinfo : EIATTR_CUDA_API_VERSION
	.align		4
        /*0000*/ 	.byte	0x04, 0x37
        /*0002*/ 	.short	(.L_59 - .L_58)
.L_58:
        /*0004*/ 	.word	0x00000082


	//----- nvinfo : EIATTR_KPARAM_INFO
	.align		4
.L_59:
        /*0008*/ 	.byte	0x04, 0x17
        /*000a*/ 	.short	(.L_61 - .L_60)
.L_60:
        /*000c*/ 	.word	0x00000000
        /*0010*/ 	.short	0x0003
        /*0012*/ 	.short	0x0018
        /*0014*/ 	.byte	0x00, 0xf0, 0x11, 0x00


	//----- nvinfo : EIATTR_KPARAM_INFO
	.align		4
.L_61:
        /*0018*/ 	.byte	0x04, 0x17
        /*001a*/ 	.short	(.L_63 - .L_62)
.L_62:
        /*001c*/ 	.word	0x00000000
        /*0020*/ 	.short	0x0002
        /*0022*/ 	.short	0x0010
        /*0024*/ 	.byte	0x00, 0xf5, 0x21, 0x00


	//----- nvinfo : EIATTR_KPARAM_INFO
	.align		4
.L_63:
        /*0028*/ 	.byte	0x04, 0x17
        /*002a*/ 	.short	(.L_65 - .L_64)
.L_64:
        /*002c*/ 	.word	0x00000000
        /*0030*/ 	.short	0x0001
        /*0032*/ 	.short	0x0008
        /*0034*/ 	.byte	0x00, 0xf5, 0x21, 0x00


	//----- nvinfo : EIATTR_KPARAM_INFO
	.align		4
.L_65:
        /*0038*/ 	.byte	0x04, 0x17
        /*003a*/ 	.short	(.L_67 - .L_66)
.L_66:
        /*003c*/ 	.word	0x00000000
        /*0040*/ 	.short	0x0000
        /*0042*/ 	.short	0x0000
        /*0044*/ 	.byte	0x00, 0xf5, 0x21, 0x00


	//----- nvinfo : EIATTR_SPARSE_MMA_MASK
	.align		4
.L_67:
        /*0048*/ 	.byte	0x03, 0x50
        /*004a*/ 	.short	0x0000


	//----- nvinfo : EIATTR_MAXREG_COUNT
	.align		4
        /*004c*/ 	.byte	0x03, 0x1b
        /*004e*/ 	.short	0x00ff


	//----- nvinfo : EIATTR_MERCURY_ISA_VERSION
	.align		4
        /*0050*/ 	.byte	0x03, 0x5f
        /*0052*/ 	.short	0x0101


	//----- nvinfo : EIATTR_VRC_CTA_INIT_COUNT
	.align		4
        /*0054*/ 	.byte	0x02, 0x4a
	.zero		1
	.zero		1


	//----- nvinfo : EIATTR_EXIT_INSTR_OFFSETS
	.align		4
        /*0058*/ 	.byte	0x04, 0x1c
        /*005a*/ 	.short	(.L_69 - .L_68)


	//   ....[0]....
.L_68:
        /*005c*/ 	.word	0x00000070


	//   ....[1]....
        /*0060*/ 	.word	0x00000130


	//----- nvinfo : EIATTR_CBANK_PARAM_SIZE
	.align		4
.L_69:
        /*0064*/ 	.byte	0x03, 0x19
        /*0066*/ 	.short	0x001c


	//----- nvinfo : EIATTR_PARAM_CBANK
	.align		4
        /*0068*/ 	.byte	0x04, 0x0a
        /*006a*/ 	.short	(.L_71 - .L_70)
	.align		4
.L_70:
        /*006c*/ 	.word	index@(.nv.constant0._Z9vadd_fp16PK6__halfS1_PS_i)
        /*0070*/ 	.short	0x0380
        /*0072*/ 	.short	0x001c


	//----- nvinfo : EIATTR_SW_WAR
	.align		4
.L_71:
        /*0074*/ 	.byte	0x04, 0x36
        /*0076*/ 	.short	(.L_73 - .L_72)
.L_72:
        /*0078*/ 	.word	0x00000008
.L_73:


//--------------------- .nv.info._Z9vadd_fp32PKfS0_Pfi --------------------------
	.section	.nv.info._Z9vadd_fp32PKfS0_Pfi,"",@"SHT_CUDA_INFO"
	.sectionflags	@""
	.align	4


	//----- nvinfo : EIATTR_CUDA_API_VERSION
	.align		4
        /*0000*/ 	.byte	0x04, 0x37
        /*0002*/ 	.short	(.L_75 - .L_74)
.L_74:
        /*0004*/ 	.word	0x00000082


	//----- nvinfo : EIATTR_KPARAM_INFO
	.align		4
.L_75:
        /*0008*/ 	.byte	0x04, 0x17
        /*000a*/ 	.short	(.L_77 - .L_76)
.L_76:
        /*000c*/ 	.word	0x00000000
        /*0010*/ 	.short	0x0003
        /*0012*/ 	.short	0x0018
        /*0014*/ 	.byte	0x00, 0xf0, 0x11, 0x00


	//----- nvinfo : EIATTR_KPARAM_INFO
	.align		4
.L_77:
        /*0018*/ 	.byte	0x04, 0x17
        /*001a*/ 	.short	(.L_79 - .L_78)
.L_78:
        /*001c*/ 	.word	0x00000000
        /*0020*/ 	.short	0x0002
        /*0022*/ 	.short	0x0010
        /*0024*/ 	.byte	0x00, 0xf5, 0x21, 0x00


	//----- nvinfo : EIATTR_KPARAM_INFO
	.align		4
.L_79:
        /*0028*/ 	.byte	0x04, 0x17
        /*002a*/ 	.short	(.L_81 - .L_80)
.L_80:
        /*002c*/ 	.word	0x00000000
        /*0030*/ 	.short	0x0001
        /*0032*/ 	.short	0x0008
        /*0034*/ 	.byte	0x00, 0xf5, 0x21, 0x00


	//----- nvinfo : EIATTR_KPARAM_INFO
	.align		4
.L_81:
        /*0038*/ 	.byte	0x04, 0x17
        /*003a*/ 	.short	(.L_83 - .L_82)
.L_82:
        /*003c*/ 	.word	0x00000000
        /*0040*/ 	.short	0x0000
        /*0042*/ 	.short	0x0000
        /*0044*/ 	.byte	0x00, 0xf5, 0x21, 0x00


	//----- nvinfo : EIATTR_SPARSE_MMA_MASK
	.align		4
.L_83:
        /*0048*/ 	.byte	0x03, 0x50
        /*004a*/ 	.short	0x0000


	//----- nvinfo : EIATTR_MAXREG_COUNT
	.align		4
        /*004c*/ 	.byte	0x03, 0x1b
        /*004e*/ 	.short	0x00ff


	//----- nvinfo : EIATTR_MERCURY_ISA_VERSION
	.align		4
        /*0050*/ 	.byte	0x03, 0x5f
        /*0052*/ 	.short	0x0101


	//----- nvinfo : EIATTR_VRC_CTA_INIT_COUNT
	.align		4
        /*0054*/ 	.byte	0x02, 0x4a
	.zero		1
	.zero		1


	//----- nvinfo : EIATTR_EXIT_INSTR_OFFSETS
	.align		4
        /*0058*/ 	.byte	0x04, 0x1c
        /*005a*/ 	.short	(.L_85 - .L_84)


	//   ....[0]....
.L_84:
        /*005c*/ 	.word	0x00000070


	//   ....[1]....
        /*0060*/ 	.word	0x00000130


	//----- nvinfo : EIATTR_CBANK_PARAM_SIZE
	.align		4
.L_85:
        /*0064*/ 	.byte	0x03, 0x19
        /*0066*/ 	.short	0x001c


	//----- nvinfo : EIATTR_PARAM_CBANK
	.align		4
        /*0068*/ 	.byte	0x04, 0x0a
        /*006a*/ 	.short	(.L_87 - .L_86)
	.align		4
.L_86:
        /*006c*/ 	.word	index@(.nv.constant0._Z9vadd_fp32PKfS0_Pfi)
        /*0070*/ 	.short	0x0380
        /*0072*/ 	.short	0x001c


	//----- nvinfo : EIATTR_SW_WAR
	.align		4
.L_87:
        /*0074*/ 	.byte	0x04, 0x36
        /*0076*/ 	.short	(.L_89 - .L_88)
.L_88:
        /*0078*/ 	.word	0x00000008
.L_89:


//--------------------- .nv.callgraph             --------------------------
	.section	.nv.callgraph,"",@"SHT_CUDA_CALLGRAPH"
	.align	4
	.sectionentsize	8
	.align		4
        /*0000*/ 	.word	0x00000000
	.align		4
        /*0004*/ 	.word	0xffffffff
	.align		4
        /*0008*/ 	.word	0x00000000
	.align		4
        /*000c*/ 	.word	0xfffffffe
	.align		4
        /*0010*/ 	.word	0x00000000
	.align		4
        /*0014*/ 	.word	0xfffffffd
	.align		4
        /*0018*/ 	.word	0x00000000
	.align		4
        /*001c*/ 	.word	0xfffffffc


//--------------------- .text._Z12fma_rpt_fp32PKfPfiiff --------------------------
	.section	.text._Z12fma_rpt_fp32PKfPfiiff,"ax",@progbits
	.align	128
        .global         _Z12fma_rpt_fp32PKfPfiiff
        .type           _Z12fma_rpt_fp32PKfPfiiff,@function
        .size           _Z12fma_rpt_fp32PKfPfiiff,(.L_x_12 - _Z12fma_rpt_fp32PKfPfiiff)
        .other          _Z12fma_rpt_fp32PKfPfiiff,@"STO_CUDA_ENTRY STV_DEFAULT"
_Z12fma_rpt_fp32PKfPfiiff:
.text._Z12fma_rpt_fp32PKfPfiiff:
[----:B------:R-:W-:Y:S01]  /*0000*/  LDC R1, c[0x0][0x37c] ;  /* 0x0000df00ff017b82 */ /* 0x000fe20000000800 */
[----:B------:R-:W0:Y:S07]  /*0010*/  S2R R3, SR_TID.X ;  /* 0x0000000000037919 */ /* 0x000e2e0000002100 */
[----:B------:R-:W0:Y:S01]  /*0020*/  S2UR UR4, SR_CTAID.X ;  /* 0x00000000000479c3 */ /* 0x000e220000002500 */
[----:B------:R-:W1:Y:S07]  /*0030*/  LDCU UR5, c[0x0][0x390] ;  /* 0x00007200ff0577ac */ /* 0x000e6e0008000800 */
[----:B------:R-:W0:Y:S02]  /*0040*/  LDC R0, c[0x0][0x360] ;  /* 0x0000d800ff007b82 */ /* 0x000e240000000800 */
[----:B0-----:R-:W-:-:S05]  /*0050*/  IMAD R0, R0, UR4, R3 ;  /* 0x0000000400007c24 */ /* 0x001fca000f8e0203 */
[----:B-1----:R-:W-:-:S13]  /*0060*/  ISETP.GE.AND P0, PT, R0, UR5, PT ;  /* 0x0000000500007c0c */ /* 0x002fda000bf06270 */
[----:B------:R-:W-:Y:S05]  /*0070*/  @P0 EXIT ;  /* 0x000000000000094d */ /* 0x000fea0003800000 */
[----:B------:R-:W0:Y:S01]  /*0080*/  LDC.64 R2, c[0x0][0x380] ;  /* 0x0000e000ff027b82 */ /* 0x000e220000000a00 */
[----:B------:R-:W1:Y:S01]  /*0090*/  LDCU.64 UR6, c[0x0][0x358] ;  /* 0x00006b00ff0677ac */ /* 0x000e620008000a00 */
[----:B------:R-:W2:Y:S01]  /*00a0*/  LDCU UR5, c[0x0][0x394] ;  /* 0x00007280ff0577ac */ /* 0x000ea20008000800 */
[----:B0-----:R-:W-:-:S05]  /*00b0*/  IMAD.WIDE R2, R0, 0x4, R2 ;  /* 0x0000000400027825 */ /* 0x001fca00078e0202 */
[----:B-1----:R0:W5:Y:S01]  /*00c0*/  LDG.E R4, desc[UR6][R2.64] ;  /* 0x0000000602047981 */ /* 0x002162000c1e1900 */
[----:B--2---:R-:W-:-:S09]  /*00d0*/  UISETP.GE.AND UP0, UPT, UR5, 0x1, UPT ;  /* 0x000000010500788c */ /* 0x004fd2000bf06270 */
[----:B0-----:R-:W-:Y:S05]  /*00e0*/  BRA.U !UP0, `(.L_x_0) ;  /* 0x0000000508007547 */ /* 0x001fea000b800000 */
[----:B------:R-:W-:Y:S02]  /*00f0*/  UISETP.GE.U32.AND UP0, UPT, UR5, 0x4, UPT ;  /* 0x000000040500788c */ /* 0x000fe4000bf06070 */
[----:B------:R-:W-:-:S07]  /*0100*/  ULOP3.LUT UR4, UR5, 0x3, URZ, 0xc0, !UPT ;  /* 0x0000000305047892 */ /* 0x000fce000f8ec0ff */
[----:B------:R-:W-:Y:S05]  /*0110*/  BRA.U !UP0, `(.L_x_1) ;  /* 0x0000000108d47547 */ /* 0x000fea000b800000 */
[----:B------:R-:W-:-:S04]  /*0120*/  ULOP3.LUT UR5, UR5, 0x7ffffffc, URZ, 0xc0, !UPT ;  /* 0x7ffffffc05057892 */ /* 0x000fc8000f8ec0ff */
[----:B------:R-:W-:-:S04]  /*0130*/  UIADD3 UR5, UPT, UPT, -UR5, URZ, URZ ;  /* 0x000000ff05057290 */ /* 0x000fc8000fffe1ff */
[----:B------:R-:W-:-:S09]  /*0140*/  UISETP.GE.AND UP0, UPT, UR5, URZ, UPT ;  /* 0x000000ff0500728c */ /* 0x000fd2000bf06270 */
[----:B------:R-:W-:Y:S05]  /*0150*/  BRA.U UP0, `(.L_x_2) ;  /* 0x0000000100a47547 */ /* 0x000fea000b800000 */
[----:B------:R-:W-:Y:S02]  /*0160*/  UIADD3 UR8, UPT, UPT, -UR5, URZ, URZ ;  /* 0x000000ff05087290 */ /* 0x000fe4000fffe1ff */
[----:B------:R-:W-:Y:S02]  /*0170*/  UPLOP3.LUT UP0, UPT, UPT, UPT, UPT, 0x80, 0x8 ;  /* 0x000000000008789c */ /* 0x000fe40003f0f070 */
[----:B------:R-:W-:-:S09]  /*0180*/  UISETP.GT.AND UP1, UPT, UR8, 0xc, UPT ;  /* 0x0000000c0800788c */ /* 0x000fd2000bf24270 */
[----:B------:R-:W-:Y:S05]  /*0190*/  BRA.U !UP1, `(.L_x_3) ;  /* 0x0000000109547547 */ /* 0x000fea000b800000 */
[----:B------:R-:W0:Y:S01]  /*01a0*/  LDC.64 R2, c[0x0][0x398] ;  /* 0x0000e600ff027b82 */ /* 0x000e220000000a00 */
[----:B------:R-:W-:-:S11]  /*01b0*/  UPLOP3.LUT UP0, UPT, UPT, UPT, UPT, 0x40, 0x4 ;  /* 0x000000000004789c */ /* 0x000fd60003f0e870 */
.L_x_4:
[----:B0----5:R-:W-:Y:S01]  /*01c0*/  FFMA R4, R4, R2, R3 ;  /* 0x0000000204047223 */ /* 0x021fe20000000003 */
[----:B------:R-:W-:-:S03]  /*01d0*/  UIADD3 UR5, UPT, UPT, UR5, 0x10, URZ ;  /* 0x0000001005057890 */ /* 0x000fc6000fffe0ff */
[----:B------:R-:W-:Y:S01]  /*01e0*/  FFMA R4, R4, R2, R3 ;  /* 0x0000000204047223 */ /* 0x000fe20000000003 */
[----:B------:R-:W-:-:S03]  /*01f0*/  UISETP.GE.AND UP1, UPT, UR5, -0xc, UPT ;  /* 0xfffffff40500788c */ /* 0x000fc6000bf26270 */
[----:B------:R-:W-:-:S04]  /*0200*/  FFMA R4, R4, R2, R3 ;  /* 0x0000000204047223 */ /* 0x000fc80000000003 */
        /* <DEDUP_REMOVED lines=12> */
[----:B------:R-:W-:Y:S01]  /*02d0*/  FFMA R4, R4, R2, R3 ;  /* 0x0000000204047223 */ /* 0x000fe20000000003 */
[----:B------:R-:W-:Y:S06]  /*02e0*/  BRA.U !UP1, `(.L_x_4) ;  /* 0xfffffffd09b47547 */ /* 0x000fec000b83ffff */
.L_x_3:
[----:B------:R-:W-:-:S04]  /*02f0*/  UIADD3 UR8, UPT, UPT, -UR5, URZ, URZ ;  /* 0x000000ff05087290 */ /* 0x000fc8000fffe1ff */
[----:B------:R-:W-:-:S09]  /*0300*/  UISETP.GT.AND UP1, UPT, UR8, 0x4, UPT ;  /* 0x000000040800788c */ /* 0x000fd2000bf24270 */
[----:B------:R-:W-:Y:S05]  /*0310*/  BRA.U !UP1, `(.L_x_5) ;  /* 0x00000001092c7547 */ /* 0x000fea000b800000 */
[----:B------:R-:W0:Y:S01]  /*0320*/  LDC.64 R2, c[0x0][0x398] ;  /* 0x0000e600ff027b82 */ /* 0x000e220000000a00 */
[----:B------:R-:W-:Y:S02]  /*0330*/  UPLOP3.LUT UP0, UPT, UPT, UPT, UPT, 0x40, 0x4 ;  /* 0x000000000004789c */ /* 0x000fe40003f0e870 */
[----:B------:R-:W-:Y:S01]  /*0340*/  UIADD3 UR5, UPT, UPT, UR5, 0x8, URZ ;  /* 0x0000000805057890 */ /* 0x000fe2000fffe0ff */
[----:B0----5:R-:W-:-:S04]  /*0350*/  FFMA R4, R4, R2, R3 ;  /* 0x0000000204047223 */ /* 0x021fc80000000003 */
[----:B------:R-:W-:-:S04]  /*0360*/  FFMA R4, R4, R2, R3 ;  /* 0x0000000204047223 */ /* 0x000fc80000000003 */
[----:B------:R-:W-:-:S04]  /*0370*/  FFMA R4, R4, R2, R3 ;  /* 0x0000000204047223 */ /* 0x000fc80000000003 */
[----:B------:R-:W-:-:S04]  /*0380*/  FFMA R4, R4, R2, R3 ;  /* 0x0000000204047223 */ /* 0x000fc80000000003 */
[----:B------:R-:W-:-:S04]  /*0390*/  FFMA R4, R4, R2, R3 ;  /* 0x0000000204047223 */ /* 0x000fc80000000003 */
[----:B------:R-:W-:-:S04]  /*03a0*/  FFMA R4, R4, R2, R3 ;  /* 0x0000000204047223 */ /* 0x000fc80000000003 */
[----:B------:R-:W-:-:S04]  /*03b0*/  FFMA R4, R4, R2, R3 ;  /* 0x0000000204047223 */ /* 0x000fc80000000003 */
[----:B------:R-:W-:-:S07]  /*03c0*/  FFMA R4, R4, R2, R3 ;  /* 0x0000000204047223 */ /* 0x000fce0000000003 */
.L_x_5:
[----:B------:R-:W-:-:S09]  /*03d0*/  UISETP.NE.OR UP0, UPT, UR5, URZ, UP0 ;  /* 0x000000ff0500728c */ /* 0x000fd20008705670 */
[----:B------:R-:W-:Y:S05]  /*03e0*/  BRA.U !UP0, `(.L_x_1) ;  /* 0x0000000108207547 */ /* 0x000fea000b800000 */
.L_x_2:
[----:B------:R-:W0:Y:S02]  /*03f0*/  LDC.64 R2, c[0x0][0x398] ;  /* 0x0000e600ff027b82 */ /* 0x000e240000000a00 */
.L_x_6:
[----:B------:R-:W-:Y:S01]  /*0400*/  UIADD3 UR5, UPT, UPT, UR5, 0x4, URZ ;  /* 0x0000000405057890 */ /* 0x000fe2000fffe0ff */
[----:B0----5:R-:W-:-:S03]  /*0410*/  FFMA R4, R4, R2, R3 ;  /* 0x0000000204047223 */ /* 0x021fc60000000003 */
[----:B------:R-:W-:Y:S01]  /*0420*/  UISETP.NE.AND UP0, UPT, UR5, URZ, UPT ;  /* 0x000000ff0500728c */ /* 0x000fe2000bf05270 */
[----:B------:R-:W-:-:S04]  /*0430*/  FFMA R4, R4, R2, R3 ;  /* 0x0000000204047223 */ /* 0x000fc80000000003 */
[----:B------:R-:W-:-:S04]  /*0440*/  FFMA R4, R4, R2, R3 ;  /* 0x0000000204047223 */ /* 0x000fc80000000003 */
[----:B------:R-:W-:Y:S01]  /*0450*/  FFMA R4, R4, R2, R3 ;  /* 0x0000000204047223 */ /* 0x000fe20000000003 */
[----:B------:R-:W-:Y:S06]  /*0460*/  BRA.U UP0, `(.L_x_6) ;  /* 0xfffffffd00e47547 */ /* 0x000fec000b83ffff */
.L_x_1:
[----:B------:R-:W-:-:S09]  /*0470*/  UISETP.NE.AND UP0, UPT, UR4, URZ, UPT ;  /* 0x000000ff0400728c */ /* 0x000fd2000bf05270 */
[----:B------:R-:W-:Y:S05]  /*0480*/  BRA.U !UP0, `(.L_x_0) ;  /* 0x0000000108187547 */ /* 0x000fea000b800000 */
[----:B------:R-:W0:Y:S01]  /*0490*/  LDC.64 R2, c[0x0][0x398] ;  /* 0x0000e600ff027b82 */ /* 0x000e220000000a00 */
[----:B------:R-:W-:-:S12]  /*04a0*/  UIADD3 UR4, UPT, UPT, -UR4, URZ, URZ ;  /* 0x000000ff04047290 */ /* 0x000fd8000fffe1ff */
.L_x_7:
[----:B------:R-:W-:Y:S01]  /*04b0*/  UIADD3 UR4, UPT, UPT, UR4, 0x1, URZ ;  /* 0x0000000104047890 */ /* 0x000fe2000fffe0ff */
[----:B0----5:R-:W-:-:S03]  /*04c0*/  FFMA R4, R4, R2, R3 ;  /* 0x0000000204047223 */ /* 0x021fc60000000003 */
[----:B------:R-:W-:-:S09]  /*04d0*/  UISETP.NE.AND UP0, UPT, UR4, URZ, UPT ;  /* 0x000000ff0400728c */ /* 0x000fd2000bf05270 */
[----:B------:R-:W-:Y:S05]  /*04e0*/  BRA.U UP0, `(.L_x_7) ;  /* 0xfffffffd00f07547 */ /* 0x000fea000b83ffff */
.L_x_0:
[----:B------:R-:W0:Y:S02]  /*04f0*/  LDC.64 R2, c[0x0][0x388] ;  /* 0x0000e200ff027b82 */ /* 0x000e240000000a00 */
[----:B0-----:R-:W-:-:S05]  /*0500*/  IMAD.WIDE R2, R0, 0x4, R2 ;  /* 0x0000000400027825 */ /* 0x001fca00078e0202 */
[----:B-----5:R-:W-:Y:S01]  /*0510*/  STG.E desc[UR6][R2.64], R4 ;  /* 0x0000000402007986 */ /* 0x020fe2000c101906 */
[----:B------:R-:W-:Y:S05]  /*0520*/  EXIT ;  /* 0x000000000000794d */ /* 0x000fea0003800000 */
.L_x_8:
[----:B------:R-:W-:-:S00]  /*0530*/  BRA `(.L_x_8) ;  /* 0xfffffffc00fc7947 */ /* 0x000fc0000383ffff */
[----:B------:R-:W-:-:S00]  /*0540*/  NOP ;  /* 0x0000000000007918 */ /* 0x000fc00000000000 */
        /* <DEDUP_REMOVED lines=11> */
.L_x_12:


//--------------------- .text._Z9copy_fp32PKfPfi  --------------------------
	.section	.text._Z9copy_fp32PKfPfi,"ax",@progbits
	.align	128
        .global         _Z9copy_fp32PKfPfi
        .type           _Z9copy_fp32PKfPfi,@function
        .size           _Z9copy_fp32PKfPfi,(.L_x_13 - _Z9copy_fp32PKfPfi)
        .other          _Z9copy_fp32PKfPfi,@"STO_CUDA_ENTRY STV_DEFAULT"
_Z9copy_fp32PKfPfi:
.text._Z9copy_fp32PKfPfi:
        /* <DEDUP_REMOVED lines=9> */
[----:B------:R-:W1:Y:S07]  /*0090*/  LDCU.64 UR4, c[0x0][0x358] ;  /* 0x00006b00ff0477ac */ /* 0x000e6e0008000a00 */
[----:B------:R-:W2:Y:S01]  /*00a0*/  LDC.64 R4, c[0x0][0x388] ;  /* 0x0000e200ff047b82 */ /* 0x000ea20000000a00 */
[----:B0-----:R-:W-:-:S06]  /*00b0*/  IMAD.WIDE R2, R7, 0x4, R2 ;  /* 0x0000000407027825 */ /* 0x001fcc00078e0202 */
[----:B-1----:R-:W3:Y:S01]  /*00c0*/  LDG.E R3, desc[UR4][R2.64] ;  /* 0x0000000402037981 */ /* 0x002ee2000c1e1900 */
[----:B--2---:R-:W-:-:S05]  /*00d0*/  IMAD.WIDE R4, R7, 0x4, R4 ;  /* 0x0000000407047825 */ /* 0x004fca00078e0204 */
[----:B---3--:R-:W-:Y:S01]  /*00e0*/  STG.E desc[UR4][R4.64], R3 ;  /* 0x0000000304007986 */ /* 0x008fe2000c101904 */
[----:B------:R-:W-:Y:S05]  /*00f0*/  EXIT ;  /* 0x000000000000794d */ /* 0x000fea0003800000 */
.L_x_9:
        /* <DEDUP_REMOVED lines=16> */
.L_x_13:


//--------------------- .text._Z9vadd_fp16PK6__halfS1_PS_i --------------------------
	.section	.text._Z9vadd_fp16PK6__halfS1_PS_i,"ax",@progbits
	.align	128
        .global         _Z9vadd_fp16PK6__halfS1_PS_i
        .type           _Z9vadd_fp16PK6__halfS1_PS_i,@function
        .size           _Z9vadd_fp16PK6__halfS1_PS_i,(.L_x_14 - _Z9vadd_fp16PK6__halfS1_PS_i)
        .other          _Z9vadd_fp16PK6__halfS1_PS_i,@"STO_CUDA_ENTRY STV_DEFAULT"
_Z9vadd_fp16PK6__halfS1_PS_i:
.text._Z9vadd_fp16PK6__halfS1_PS_i:
        /* <DEDUP_REMOVED lines=10> */
[----:B------:R-:W2:Y:S08]  /*00a0*/  LDC.64 R4, c[0x0][0x388] ;  /* 0x0000e200ff047b82 */ /* 0x000eb00000000a00 */
[----:B------:R-:W3:Y:S01]  /*00b0*/  LDC.64 R6, c[0x0][0x390] ;  /* 0x0000e400ff067b82 */ /* 0x000ee20000000a00 */
[----:B0-----:R-:W-:-:S06]  /*00c0*/  IMAD.WIDE R2, R9, 0x2, R2 ;  /* 0x0000000209027825 */ /* 0x001fcc00078e0202 */
[----:B-1----:R-:W4:Y:S01]  /*00d0*/  LDG.E.U16 R2, desc[UR4][R2.64] ;  /* 0x0000000402027981 */ /* 0x002f22000c1e1500 */
[----:B--2---:R-:W-:-:S06]  /*00e0*/  IMAD.WIDE R4, R9, 0x2, R4 ;  /* 0x0000000209047825 */ /* 0x004fcc00078e0204 */
[----:B------:R-:W4:Y:S01]  /*00f0*/  LDG.E.U16 R5, desc[UR4][R4.64] ;  /* 0x0000000404057981 */ /* 0x000f22000c1e1500 */
[----:B---3--:R-:W-:-:S04]  /*0100*/  IMAD.WIDE R6, R9, 0x2, R6 ;  /* 0x0000000209067825 */ /* 0x008fc800078e0206 */
[----:B----4-:R-:W-:-:S05]  /*0110*/  HADD2 R5, R2.H0_H0, R5.H0_H0 ;  /* 0x2000000502057230 */ /* 0x010fca0000000800 */
[----:B------:R-:W-:Y:S01]  /*0120*/  STG.E.U16 desc[UR4][R6.64], R5 ;  /* 0x0000000506007986 */ /* 0x000fe2000c101504 */
[----:B------:R-:W-:Y:S05]  /*0130*/  EXIT ;  /* 0x000000000000794d */ /* 0x000fea0003800000 */
.L_x_10:
        /* <DEDUP_REMOVED lines=12> */
.L_x_14:


//--------------------- .text._Z9vadd_fp32PKfS0_Pfi --------------------------
	.section	.text._Z9vadd_fp32PKfS0_Pfi,"ax",@progbits
	.align	128
        .global         _Z9vadd_fp32PKfS0_Pfi
        .type           _Z9vadd_fp32PKfS0_Pfi,@function
        .size           _Z9vadd_fp32PKfS0_Pfi,(.L_x_15 - _Z9vadd_fp32PKfS0_Pfi)
        .other          _Z9vadd_fp32PKfS0_Pfi,@"STO_CUDA_ENTRY STV_DEFAULT"
_Z9vadd_fp32PKfS0_Pfi:
.text._Z9vadd_fp32PKfS0_Pfi:
        /* <DEDUP_REMOVED lines=13> */
[----:B-1----:R-:W4:Y:S01]  /*00d0*/  LDG.E R2, desc[UR4][R2.64] ;  /* 0x0000000402027981 */ /* 0x002f22000c1e1900 */
[----:B--2---:R-:W-:-:S06]  /*00e0*/  IMAD.WIDE R4, R9, 0x4, R4 ;  /* 0x0000000409047825 */ /* 0x004fcc00078e0204 */
[----:B------:R-:W4:Y:S01]  /*00f0*/  LDG.E R5, desc[UR4][R4.64] ;  /* 0x0000000404057981 */ /* 0x000f22000c1e1900 */
[----:B---3--:R-:W-:-:S04]  /*0100*/  IMAD.WIDE R6, R9, 0x4, R6 ;  /* 0x0000000409067825 */ /* 0x008fc800078e0206 */
[----:B----4-:R-:W-:-:S05]  /*0110*/  FADD R9, R2, R5 ;  /* 0x0000000502097221 */ /* 0x010fca0000000000 */
[----:B------:R-:W-:Y:S01]  /*0120*/  STG.E desc[UR4][R6.64], R9 ;  /* 0x0000000906007986 */ /* 0x000fe2000c101904 */
[----:B------:R-:W-:Y:S05]  /*0130*/  EXIT ;  /* 0x000000000000794d */ /* 0x000fea0003800000 */
.L_x_11:
        /* <DEDUP_REMOVED lines=12> */
.L_x_15:


//--------------------- .nv.shared.reserved.0     --------------------------
	.section	.nv.shared.reserved.0,"aw",@nobits
	.weak		__nv_reservedSMEM_offset_0_alias
	.size		__nv_reservedSMEM_offset_0_alias, 0, 64
	.other		__nv_reservedSMEM_offset_0_alias,@"STO_CUDA_RESERVED_SHARED STV_DEFAULT"
__nv_reservedSMEM_offset_0_alias:
	.zero		0
	.zero		64


//--------------------- .nv.constant0._Z12fma_rpt_fp32PKfPfiiff --------------------------
	.section	.nv.constant0._Z12fma_rpt_fp32PKfPfiiff,"a",@progbits
	.sectionflags	@""
	.align	4
.nv.constant0._Z12fma_rpt_fp32PKfPfiiff:
	.zero		928


//--------------------- .nv.constant0._Z9copy_fp32PKfPfi --------------------------
	.section	.nv.constant0._Z9copy_fp32PKfPfi,"a",@progbits
	.sectionflags	@""
	.align	4
.nv.constant0._Z9copy_fp32PKfPfi:
	.zero		916


//--------------------- .nv.constant0._Z9vadd_fp16PK6__halfS1_PS_i --------------------------
	.section	.nv.constant0._Z9vadd_fp16PK6__halfS1_PS_i,"a",@progbits
	.sectionflags	@""
	.align	4
.nv.constant0._Z9vadd_fp16PK6__halfS1_PS_i:
	.zero		924


//--------------------- .nv.constant0._Z9vadd_fp32PKfS0_Pfi --------------------------
	.section	.nv.constant0._Z9vadd_fp32PKfS0_Pfi,"a",@progbits
	.sectionflags	@""
	.align	4
.nv.constant0._Z9vadd_fp32PKfS0_Pfi:
	.zero		924


//--------------------- SYMBOLS --------------------------

	.type		.nv.reservedSmem.offset0,@object
	.size		.nv.reservedSmem.offset0,0x4
